	.headerflags	@"EF_CUDA_TEXMODE_UNIFIED EF_CUDA_64BIT_ADDRESS EF_CUDA_ACCELERATORS EF_CUDA_SM90 EF_CUDA_VIRTUAL_SM(EF_CUDA_SM90)"
	.elftype	@"ET_EXEC"


//--------------------- .nv.info                  --------------------------
	.section	.nv.info,"",@"SHT_CUDA_INFO"
	.align	4


	//----- nvinfo : EIATTR_REGCOUNT
	.align		4
        /*0000*/ 	.byte	0x04, 0x2f
        /*0002*/ 	.short	(.L_1 - .L_0)
	.align		4
.L_0:
        /*0004*/ 	.word	index@(triton_poi_fused_convolution_leaky_relu_38)
        /*0008*/ 	.word	0x0000000e


	//----- nvinfo : EIATTR_MIN_STACK_SIZE
	.align		4
.L_1:
        /*000c*/ 	.byte	0x04, 0x12
        /*000e*/ 	.short	(.L_3 - .L_2)
	.align		4
.L_2:
        /*0010*/ 	.word	index@(triton_poi_fused_convolution_leaky_relu_38)
        /*0014*/ 	.word	0x00000000


	//----- nvinfo : EIATTR_FRAME_SIZE
	.align		4
.L_3:
        /*0018*/ 	.byte	0x04, 0x11
        /*001a*/ 	.short	(.L_5 - .L_4)
	.align		4
.L_4:
        /*001c*/ 	.word	index@(triton_poi_fused_convolution_leaky_relu_38)
        /*0020*/ 	.word	0x00000000


	//----- nvinfo : EIATTR_MIN_STACK_SIZE
	.align		4
.L_5:
        /*0024*/ 	.byte	0x04, 0x12
        /*0026*/ 	.short	(.L_7 - .L_6)
	.align		4
.L_6:
        /*0028*/ 	.word	index@(triton_poi_fused_convolution_leaky_relu_38)
        /*002c*/ 	.word	0x00000000
.L_7:


//--------------------- .nv.info.triton_poi_fused_convolution_leaky_relu_38 --------------------------
	.section	.nv.info.triton_poi_fused_convolution_leaky_relu_38,"",@"SHT_CUDA_INFO"
	.sectionflags	@""
	.align	4


	//----- nvinfo : EIATTR_CUDA_API_VERSION
	.align		4
        /*0000*/ 	.byte	0x04, 0x37
        /*0002*/ 	.short	(.L_9 - .L_8)
.L_8:
        /*0004*/ 	.word	0x0000007c


	//----- nvinfo : EIATTR_KPARAM_INFO
	.align		4
.L_9:
        /*0008*/ 	.byte	0x04, 0x17
        /*000a*/ 	.short	(.L_11 - .L_10)
.L_10:
        /*000c*/ 	.word	0x00000000
        /*0010*/ 	.short	0x0003
        /*0012*/ 	.short	0x0018
        /*0014*/ 	.byte	0x00, 0xf0, 0x11, 0x00


	//----- nvinfo : EIATTR_KPARAM_INFO
	.align		4
.L_11:
        /*0018*/ 	.byte	0x04, 0x17
        /*001a*/ 	.short	(.L_13 - .L_12)
.L_12:
        /*001c*/ 	.word	0x00000000
        /*0020*/ 	.short	0x0002
        /*0022*/ 	.short	0x0010
        /*0024*/ 	.byte	0x00, 0xf4, 0x21, 0x00


	//----- nvinfo : EIATTR_KPARAM_INFO
	.align		4
.L_13:
        /*0028*/ 	.byte	0x04, 0x17
        /*002a*/ 	.short	(.L_15 - .L_14)
.L_14:
        /*002c*/ 	.word	0x00000000
        /*0030*/ 	.short	0x0001
        /*0032*/ 	.short	0x0008
        /*0034*/ 	.byte	0x00, 0xf4, 0x21, 0x00


	//----- nvinfo : EIATTR_KPARAM_INFO
	.align		4
.L_15:
        /*0038*/ 	.byte	0x04, 0x17
        /*003a*/ 	.short	(.L_17 - .L_16)
.L_16:
        /*003c*/ 	.word	0x00000000
        /*0040*/ 	.short	0x0000
        /*0042*/ 	.short	0x0000
        /*0044*/ 	.byte	0x00, 0xf4, 0x21, 0x00


	//----- nvinfo : EIATTR_SPARSE_MMA_MASK
	.align		4
.L_17:
        /*0048*/ 	.byte	0x03, 0x50
        /*004a*/ 	.short	0x0000


	//----- nvinfo : EIATTR_MAXREG_COUNT
	.align		4
        /*004c*/ 	.byte	0x03, 0x1b
        /*004e*/ 	.short	0x00ff


	//----- nvinfo : EIATTR_EXIT_INSTR_OFFSETS
	.align		4
        /*0050*/ 	.byte	0x04, 0x1c
        /*0052*/ 	.short	(.L_19 - .L_18)


	//   ....[0]....
.L_18:
        /*0054*/ 	.word	0x000001d0


	//   ....[1]....
        /*0058*/ 	.word	0x000001f0


	//----- nvinfo : EIATTR_REQNTID
	.align		4
.L_19:
        /*005c*/ 	.byte	0x04, 0x10
        /*005e*/ 	.short	(.L_21 - .L_20)
.L_20:
        /*0060*/ 	.word	0x00000080
        /*0064*/ 	.word	0x00000001
        /*0068*/ 	.word	0x00000001


	//----- nvinfo : EIATTR_CBANK_PARAM_SIZE
	.align		4
.L_21:
        /*006c*/ 	.byte	0x03, 0x19
        /*006e*/ 	.short	0x001c


	//----- nvinfo : EIATTR_PARAM_CBANK
	.align		4
        /*0070*/ 	.byte	0x04, 0x0a
        /*0072*/ 	.short	(.L_23 - .L_22)
	.align		4
.L_22:
        /*0074*/ 	.word	index@(.nv.constant0.triton_poi_fused_convolution_leaky_relu_38)
        /*0078*/ 	.short	0x0210
        /*007a*/ 	.short	0x001c


	//----- nvinfo : EIATTR_SW_WAR
	.align		4
.L_23:
        /*007c*/ 	.byte	0x04, 0x36
        /*007e*/ 	.short	(.L_25 - .L_24)
.L_24:
        /*0080*/ 	.word	0x00000008
.L_25:


//--------------------- .nv.callgraph             --------------------------
	.section	.nv.callgraph,"",@"SHT_CUDA_CALLGRAPH"
	.align	4
	.sectionentsize	8
	.align		4
        /*0000*/ 	.word	0x00000000
	.align		4
        /*0004*/ 	.word	0xffffffff
	.align		4
        /*0008*/ 	.word	0x00000000
	.align		4
        /*000c*/ 	.word	0xfffffffe
	.align		4
        /*0010*/ 	.word	0x00000000
	.align		4
        /*0014*/ 	.word	0xfffffffd
	.align		4
        /*0018*/ 	.word	0x00000000
	.align		4
        /*001c*/ 	.word	0xfffffffc


//--------------------- .text.triton_poi_fused_convolution_leaky_relu_38 --------------------------
	.section	.text.triton_poi_fused_convolution_leaky_relu_38,"ax",@progbits
	.align	128
        .global         triton_poi_fused_convolution_leaky_relu_38
        .type           triton_poi_fused_convolution_leaky_relu_38,@function
        .size           triton_poi_fused_convolution_leaky_relu_38,(.L_x_1 - triton_poi_fused_convolution_leaky_relu_38)
        .other          triton_poi_fused_convolution_leaky_relu_38,@"STO_CUDA_ENTRY STV_DEFAULT"
triton_poi_fused_convolution_leaky_relu_38:
.text.triton_poi_fused_convolution_leaky_relu_38:
[----:B------:R-:W0:Y:S02]  /*0000*/  LDC R1, c[0x0][0x28] ;  /* 0x00000a00ff017b82 */ /* 0x000e240000000800 */
[----:B------:R-:W1:Y:S01]  /*0010*/  S2R R0, SR_TID.X ;  /* 0x0000000000007919 */ /* 0x000e620000002100 */
[----:B------:R-:W2:Y:S01]  /*0020*/  LDC.64 R4, c[0x0][0x218] ;  /* 0x00008600ff047b82 */ /* 0x000ea20000000a00 */
[----:B------:R-:W-:Y:S01]  /*0030*/  ULDC.64 UR4, c[0x0][0x208] ;  /* 0x0000820000047ab9 */ /* 0x000fe20000000a00 */
[----:B------:R-:W-:Y:S01]  /*0040*/  ULDC.64 UR6, c[0x0][0x220] ;  /* 0x0000880000067ab9 */ /* 0x000fe20000000a00 */
[----:B------:R-:W3:Y:S05]  /*0050*/  S2R R7, SR_CTAID.X ;  /* 0x0000000000077919 */ /* 0x000eea0000002500 */
[----:B------:R-:W4:Y:S01]  /*0060*/  LDC.64 R2, c[0x0][0x210] ;  /* 0x00008400ff027b82 */ /* 0x000f220000000a00 */
[----:B-1----:R-:W-:-:S05]  /*0070*/  LOP3.LUT R0, R0, 0x7f, RZ, 0xc0, !PT ;  /* 0x0000007f00007812 */ /* 0x002fca00078ec0ff */
[----:B---3--:R-:W-:-:S04]  /*0080*/  IMAD R7, R7, 0x80, R0 ;  /* 0x0000008007077824 */ /* 0x008fc800078e0200 */
[C---:B------:R-:W-:Y:S01]  /*0090*/  IMAD.HI R0, R7.reuse, 0x55555556, RZ ;  /* 0x5555555607007827 */ /* 0x040fe200078e02ff */
[----:B------:R-:W-:-:S03]  /*00a0*/  ISETP.GE.AND P1, PT, R7, 0x600, PT ;  /* 0x000006000700780c */ /* 0x000fc60003f26270 */
[----:B----4-:R-:W-:Y:S01]  /*00b0*/  IMAD.WIDE R2, R7, 0x4, R2 ;  /* 0x0000000407027825 */ /* 0x010fe200078e0202 */
[----:B------:R-:W-:-:S04]  /*00c0*/  LEA.HI R0, R0, R0, RZ, 0x1 ;  /* 0x0000000000007211 */ /* 0x000fc800078f08ff */
[----:B------:R-:W-:-:S04]  /*00d0*/  SHF.R.S32.HI R9, RZ, 0x1f, R0 ;  /* 0x0000001fff097819 */ /* 0x000fc80000011400 */
[----:B------:R-:W-:-:S04]  /*00e0*/  LEA.HI R9, R9, R0, RZ, 0x7 ;  /* 0x0000000009097211 */ /* 0x000fc800078f38ff */
[----:B------:R-:W-:-:S05]  /*00f0*/  LOP3.LUT R9, R9, 0xffffff80, RZ, 0xc0, !PT ;  /* 0xffffff8009097812 */ /* 0x000fca00078ec0ff */
[----:B------:R-:W-:Y:S02]  /*0100*/  IMAD.IADD R9, R0, 0x1, -R9 ;  /* 0x0000000100097824 */ /* 0x000fe400078e0a09 */
[----:B------:R-:W-:Y:S02]  /*0110*/  IMAD.MOV.U32 R0, RZ, RZ, RZ ;  /* 0x000000ffff007224 */ /* 0x000fe400078e00ff */
[----:B--2---:R-:W-:-:S04]  /*0120*/  IMAD.WIDE R4, R9, 0x4, R4 ;  /* 0x0000000409047825 */ /* 0x004fc800078e0204 */
[----:B------:R-:W-:Y:S01]  /*0130*/  IMAD.MOV.U32 R9, RZ, RZ, RZ ;  /* 0x000000ffff097224 */ /* 0x000fe200078e00ff */
[----:B------:R-:W2:Y:S05]  /*0140*/  @!P1 LDG.E R0, desc[UR4][R2.64] ;  /* 0x0000000402009981 */ /* 0x000eaa000c1e1900 */
[----:B------:R-:W2:Y:S01]  /*0150*/  @!P1 LDG.E.EL R9, desc[UR4][R4.64] ;  /* 0x0000000404099981 */ /* 0x000ea2000c2e1900 */
[----:B------:R-:W-:-:S04]  /*0160*/  IADD3 R6, P2, R7, UR6, RZ ;  /* 0x0000000607067c10 */ /* 0x000fc8000ff5e0ff */
[----:B------:R-:W-:Y:S02]  /*0170*/  LEA.HI.X.SX32 R7, R7, UR7, 0x1, P2 ;  /* 0x0000000707077c11 */ /* 0x000fe400090f0eff */
[----:B--2---:R-:W-:Y:S01]  /*0180*/  FSETP.GT.AND P0, PT, R0, -R9, PT ;  /* 0x800000090000720b */ /* 0x004fe20003f04000 */
[----:B------:R-:W-:-:S03]  /*0190*/  FADD R9, R9, R0 ;  /* 0x0000000009097221 */ /* 0x000fc60000000000 */
[----:B------:R-:W-:-:S05]  /*01a0*/  SEL R11, RZ, 0x1, !P0 ;  /* 0x00000001ff0b7807 */ /* 0x000fca0004000000 */
[----:B------:R1:W-:Y:S04]  /*01b0*/  @!P1 STG.E.U8 desc[UR4][R6.64], R11 ;  /* 0x0000000b06009986 */ /* 0x0003e8000c101104 */
[----:B------:R-:W-:Y:S01]  /*01c0*/  @!P0 FMUL R9, R9, 0.10000000149011611938 ;  /* 0x3dcccccd09098820 */ /* 0x000fe20000400000 */
[----:B------:R-:W-:Y:S06]  /*01d0*/  @P1 EXIT ;  /* 0x000000000000194d */ /* 0x000fec0003800000 */
[----:B------:R-:W-:Y:S01]  /*01e0*/  STG.E desc[UR4][R2.64], R9 ;  /* 0x0000000902007986 */ /* 0x000fe2000c101904 */
[----:B------:R-:W-:Y:S05]  /*01f0*/  EXIT ;  /* 0x000000000000794d */ /* 0x000fea0003800000 */
.L_x_0:
[----:B------:R-:W-:-:S00]  /*0200*/  BRA `(.L_x_0) ;  /* 0xfffffffc00fc7947 */ /* 0x000fc0000383ffff */
[----:B------:R-:W-:-:S00]  /*0210*/  NOP ;  /* 0x0000000000007918 */ /* 0x000fc00000000000 */
        /* <DEDUP_REMOVED lines=14> */
.L_x_1:


//--------------------- .nv.constant0.triton_poi_fused_convolution_leaky_relu_38 --------------------------
	.section	.nv.constant0.triton_poi_fused_convolution_leaky_relu_38,"a",@progbits
	.sectionflags	@""
	.align	4
.nv.constant0.triton_poi_fused_convolution_leaky_relu_38:
	.zero		556
